//
// Generated by NVIDIA NVVM Compiler
//
// Compiler Build ID: CL-36424714
// Cuda compilation tools, release 13.0, V13.0.88
// Based on NVVM 20.0.0
//

.version 9.0
.target sm_100
.address_size 64

	// .globl	_Z10update_srciiiiPf
.func  (.param .align 16 .b8 func_retval0[16]) __internal_trig_reduction_slowpathd
(
	.param .b64 __internal_trig_reduction_slowpathd_param_0
)
;
.global .align 8 .b8 __cudart_i2opi_d[144] = {8, 93, 141, 31, 177, 95, 251, 107, 234, 146, 82, 138, 247, 57, 7, 61, 123, 241, 229, 235, 199, 186, 39, 117, 45, 234, 95, 158, 102, 63, 70, 79, 183, 9, 203, 39, 207, 126, 54, 109, 31, 109, 10, 90, 139, 17, 47, 239, 15, 152, 5, 222, 255, 151, 248, 31, 59, 40, 249, 189, 139, 95, 132, 156, 244, 57, 83, 131, 57, 214, 145, 57, 65, 126, 95, 180, 38, 112, 156, 233, 132, 68, 187, 46, 245, 53, 130, 232, 62, 167, 41, 177, 28, 235, 29, 254, 28, 146, 209, 9, 234, 46, 73, 6, 224, 210, 77, 66, 58, 110, 36, 183, 97, 197, 187, 222, 171, 99, 81, 254, 65, 144, 67, 60, 153, 149, 98, 219, 192, 221, 52, 245, 209, 87, 39, 252, 41, 21, 68, 78, 110, 131, 249, 162};
.global .align 16 .b8 __cudart_sin_cos_coeffs[128] = {70, 210, 176, 44, 241, 229, 90, 190, 146, 227, 172, 105, 227, 29, 199, 62, 161, 98, 219, 25, 160, 1, 42, 191, 24, 8, 17, 17, 17, 17, 129, 63, 84, 85, 85, 85, 85, 85, 197, 191, 0, 0, 0, 0, 0, 0, 0, 0, 0, 0, 0, 0, 0, 0, 0, 0, 100, 129, 253, 32, 131, 255, 168, 189, 40, 133, 239, 193, 167, 238, 33, 62, 217, 230, 6, 142, 79, 126, 146, 190, 233, 188, 221, 25, 160, 1, 250, 62, 71, 93, 193, 22, 108, 193, 86, 191, 81, 85, 85, 85, 85, 85, 165, 63, 0, 0, 0, 0, 0, 0, 224, 191, 0, 0, 0, 0, 0, 0, 240, 63};

.visible .entry _Z10update_srciiiiPf(
	.param .u32 _Z10update_srciiiiPf_param_0,
	.param .u32 _Z10update_srciiiiPf_param_1,
	.param .u32 _Z10update_srciiiiPf_param_2,
	.param .u32 _Z10update_srciiiiPf_param_3,
	.param .u64 .ptr .align 1 _Z10update_srciiiiPf_param_4
)
{
	.reg .pred 	%p<5>;
	.reg .b32 	%r<25>;
	.reg .b32 	%f<3>;
	.reg .b64 	%rd<9>;
	.reg .b64 	%fd<37>;

	ld.param.u32 	%r5, [_Z10update_srciiiiPf_param_0];
	ld.param.u32 	%r6, [_Z10update_srciiiiPf_param_1];
	ld.param.u32 	%r7, [_Z10update_srciiiiPf_param_2];
	ld.param.u32 	%r8, [_Z10update_srciiiiPf_param_3];
	ld.param.u64 	%rd1, [_Z10update_srciiiiPf_param_4];
	mov.u32 	%r9, %tid.x;
	shr.u32 	%r10, %r5, 31;
	add.s32 	%r11, %r5, %r10;
	shr.s32 	%r12, %r11, 1;
	add.s32 	%r13, %r12, -30;
	shr.u32 	%r14, %r6, 31;
	add.s32 	%r15, %r6, %r14;
	shr.s32 	%r16, %r15, 1;
	mad.lo.s32 	%r17, %r13, %r6, %r16;
	add.s32 	%r18, %r17, -50;
	mad.lo.s32 	%r1, %r18, %r7, %r9;
	cvt.rn.f64.s32 	%fd7, %r8;
	mul.f64 	%fd1, %fd7, 0d3FB999999999999A;
	abs.f64 	%fd2, %fd1;
	setp.neu.f64 	%p1, %fd2, 0d7FF0000000000000;
	@%p1 bra 	$L__BB0_2;
	mov.f64 	%fd13, 0d0000000000000000;
	mul.rn.f64 	%fd36, %fd1, %fd13;
	mov.b32 	%r24, 0;
	bra.uni 	$L__BB0_4;
$L__BB0_2:
	mul.f64 	%fd8, %fd1, 0d3FE45F306DC9C883;
	cvt.rni.s32.f64 	%r24, %fd8;
	cvt.rn.f64.s32 	%fd9, %r24;
	fma.rn.f64 	%fd10, %fd9, 0dBFF921FB54442D18, %fd1;
	fma.rn.f64 	%fd11, %fd9, 0dBC91A62633145C00, %fd10;
	fma.rn.f64 	%fd36, %fd9, 0dB97B839A252049C0, %fd11;
	setp.ltu.f64 	%p2, %fd2, 0d41E0000000000000;
	@%p2 bra 	$L__BB0_4;
	{ // callseq 0, 0
	.param .b64 param0;
	st.param.f64 	[param0], %fd1;
	.param .align 16 .b8 retval0[16];
	call.uni (retval0), 
	__internal_trig_reduction_slowpathd, 
	(
	param0
	);
	ld.param.f64 	%fd36, [retval0];
	ld.param.b32 	%r24, [retval0+8];
	} // callseq 0
$L__BB0_4:
	cvta.to.global.u64 	%rd2, %rd1;
	shl.b32 	%r21, %r24, 6;
	cvt.u64.u32 	%rd3, %r21;
	and.b64  	%rd4, %rd3, 64;
	mov.u64 	%rd5, __cudart_sin_cos_coeffs;
	add.s64 	%rd6, %rd5, %rd4;
	mul.rn.f64 	%fd14, %fd36, %fd36;
	and.b32  	%r22, %r24, 1;
	setp.eq.b32 	%p3, %r22, 1;
	selp.f64 	%fd15, 0dBDA8FF8320FD8164, 0d3DE5DB65F9785EBA, %p3;
	ld.global.nc.v2.f64 	{%fd16, %fd17}, [%rd6];
	fma.rn.f64 	%fd18, %fd15, %fd14, %fd16;
	fma.rn.f64 	%fd19, %fd18, %fd14, %fd17;
	ld.global.nc.v2.f64 	{%fd20, %fd21}, [%rd6+16];
	fma.rn.f64 	%fd22, %fd19, %fd14, %fd20;
	fma.rn.f64 	%fd23, %fd22, %fd14, %fd21;
	ld.global.nc.v2.f64 	{%fd24, %fd25}, [%rd6+32];
	fma.rn.f64 	%fd26, %fd23, %fd14, %fd24;
	fma.rn.f64 	%fd27, %fd26, %fd14, %fd25;
	fma.rn.f64 	%fd28, %fd27, %fd36, %fd36;
	fma.rn.f64 	%fd29, %fd27, %fd14, 0d3FF0000000000000;
	selp.f64 	%fd30, %fd29, %fd28, %p3;
	and.b32  	%r23, %r24, 2;
	setp.eq.s32 	%p4, %r23, 0;
	mov.f64 	%fd31, 0d0000000000000000;
	sub.f64 	%fd32, %fd31, %fd30;
	selp.f64 	%fd33, %fd30, %fd32, %p4;
	mul.wide.s32 	%rd7, %r1, 4;
	add.s64 	%rd8, %rd2, %rd7;
	ld.global.f32 	%f1, [%rd8];
	cvt.f64.f32 	%fd34, %f1;
	add.f64 	%fd35, %fd33, %fd34;
	cvt.rn.f32.f64 	%f2, %fd35;
	st.global.f32 	[%rd8], %f2;
	ret;

}
.func  (.param .align 16 .b8 func_retval0[16]) __internal_trig_reduction_slowpathd(
	.param .b64 __internal_trig_reduction_slowpathd_param_0
)
{
	.local .align 8 .b8 	__local_depot1[40];
	.reg .b64 	%SP;
	.reg .b64 	%SPL;
	.reg .pred 	%p<10>;
	.reg .b32 	%r<47>;
	.reg .b64 	%rd<74>;
	.reg .b64 	%fd<5>;

	mov.u64 	%SPL, __local_depot1;
	ld.param.f64 	%fd4, [__internal_trig_reduction_slowpathd_param_0];
	add.u64 	%rd1, %SPL, 0;
	{
	.reg .b32 %temp; 
	mov.b64 	{%temp, %r1}, %fd4;
	}
	shr.u32 	%r2, %r1, 20;
	and.b32  	%r3, %r2, 2047;
	setp.eq.s32 	%p1, %r3, 2047;
	mov.b32 	%r46, 0;
	@%p1 bra 	$L__BB1_9;
	add.s32 	%r20, %r3, -1024;
	mov.b64 	%rd20, %fd4;
	shl.b64 	%rd2, %rd20, 11;
	shr.u32 	%r4, %r20, 6;
	sub.s32 	%r45, 15, %r4;
	sub.s32 	%r21, 19, %r4;
	setp.lt.u32 	%p2, %r20, 128;
	selp.b32 	%r6, 18, %r21, %p2;
	setp.ge.s32 	%p3, %r45, %r6;
	mov.b64 	%rd70, 0;
	@%p3 bra 	$L__BB1_4;
	add.s32 	%r23, %r6, %r4;
	neg.s32 	%r43, %r23;
	or.b64  	%rd3, %rd2, -9223372036854775808;
	mov.b64 	%rd70, 0;
	mov.b32 	%r42, 0;
	mov.u64 	%rd25, __cudart_i2opi_d;
	mov.u32 	%r44, %r45;
$L__BB1_3:
	.pragma "nounroll";
	mul.wide.s32 	%rd22, %r42, 8;
	add.s64 	%rd23, %rd1, %rd22;
	mul.wide.s32 	%rd24, %r44, 8;
	add.s64 	%rd26, %rd25, %rd24;
	ld.global.nc.u64 	%rd27, [%rd26];
	{
	.reg .u32 %r0, %r1, %r2, %r3, %alo, %ahi, %blo, %bhi, %clo, %chi;
	mov.b64 	{%alo,%ahi}, %rd27;
	mov.b64 	{%blo,%bhi}, %rd3;
	mov.b64 	{%clo,%chi}, %rd70;
	mad.lo.cc.u32 	%r0, %alo, %blo, %clo;
	madc.hi.cc.u32 	%r1, %alo, %blo, %chi;
	madc.hi.u32 	%r2, %alo, %bhi, 0;
	mad.lo.cc.u32 	%r1, %alo, %bhi, %r1;
	madc.hi.cc.u32 	%r2, %ahi, %blo, %r2;
	madc.hi.u32 	%r3, %ahi, %bhi, 0;
	mad.lo.cc.u32 	%r1, %ahi, %blo, %r1;
	madc.lo.cc.u32 	%r2, %ahi, %bhi, %r2;
	addc.u32 	%r3, %r3, 0;
	mov.b64 	%rd28, {%r0,%r1};
	mov.b64 	%rd70, {%r2,%r3};
	}
	st.local.u64 	[%rd23], %rd28;
	add.s32 	%r44, %r44, 1;
	add.s32 	%r43, %r43, 1;
	add.s32 	%r42, %r42, 1;
	setp.ne.s32 	%p4, %r43, -15;
	mov.u32 	%r45, %r6;
	@%p4 bra 	$L__BB1_3;
$L__BB1_4:
	cvt.s64.s32 	%rd29, %r45;
	cvt.u64.u32 	%rd30, %r4;
	add.s64 	%rd31, %rd30, %rd29;
	shl.b64 	%rd32, %rd31, 3;
	add.s64 	%rd33, %rd1, %rd32;
	st.local.u64 	[%rd33+-120], %rd70;
	and.b32  	%r15, %r2, 63;
	ld.local.u64 	%rd72, [%rd1+16];
	ld.local.u64 	%rd71, [%rd1+24];
	setp.eq.s32 	%p5, %r15, 0;
	@%p5 bra 	$L__BB1_6;
	shl.b64 	%rd34, %rd71, %r15;
	shr.u64 	%rd35, %rd72, 1;
	xor.b32  	%r24, %r15, 63;
	shr.u64 	%rd36, %rd35, %r24;
	or.b64  	%rd71, %rd34, %rd36;
	ld.local.u64 	%rd37, [%rd1+8];
	shl.b64 	%rd38, %rd72, %r15;
	shr.u64 	%rd39, %rd37, 1;
	shr.u64 	%rd40, %rd39, %r24;
	or.b64  	%rd72, %rd38, %rd40;
$L__BB1_6:
	and.b32  	%r25, %r1, -2147483648;
	shr.u64 	%rd41, %rd71, 62;
	cvt.u32.u64 	%r26, %rd41;
	mov.b64 	{%r27, %r28}, %rd71;
	mov.b64 	{%r29, %r30}, %rd72;
	shf.l.wrap.b32 	%r31, %r30, %r27, 2;
	shf.l.wrap.b32 	%r32, %r27, %r28, 2;
	mov.b64 	%rd42, {%r31, %r32};
	shl.b64 	%rd43, %rd72, 2;
	shr.u64 	%rd44, %rd42, 63;
	cvt.u32.u64 	%r33, %rd44;
	add.s32 	%r34, %r33, %r26;
	setp.eq.s32 	%p6, %r25, 0;
	neg.s32 	%r35, %r34;
	selp.b32 	%r46, %r34, %r35, %p6;
	setp.gt.s64 	%p7, %rd42, -1;
	mov.b64 	%rd45, 0;
	{
	.reg .u32 %r0, %r1, %r2, %r3, %a0, %a1, %a2, %a3, %b0, %b1, %b2, %b3;
	mov.b64 	{%a0,%a1}, %rd45;
	mov.b64 	{%a2,%a3}, %rd45;
	mov.b64 	{%b0,%b1}, %rd43;
	mov.b64 	{%b2,%b3}, %rd42;
	sub.cc.u32 	%r0, %a0, %b0;
	subc.cc.u32 	%r1, %a1, %b1;
	subc.cc.u32 	%r2, %a2, %b2;
	subc.u32 	%r3, %a3, %b3;
	mov.b64 	%rd46, {%r0,%r1};
	mov.b64 	%rd47, {%r2,%r3};
	}
	xor.b32  	%r36, %r25, -2147483648;
	selp.b64 	%rd73, %rd42, %rd47, %p7;
	selp.b64 	%rd14, %rd43, %rd46, %p7;
	selp.b32 	%r17, %r25, %r36, %p7;
	clz.b64 	%r37, %rd73;
	cvt.u64.u32 	%rd15, %r37;
	setp.eq.s32 	%p8, %r37, 0;
	@%p8 bra 	$L__BB1_8;
	cvt.u32.u64 	%r38, %rd15;
	and.b32  	%r39, %r38, 63;
	shl.b64 	%rd48, %rd73, %r39;
	shr.u64 	%rd49, %rd14, 1;
	not.b32 	%r40, %r38;
	and.b32  	%r41, %r40, 63;
	shr.u64 	%rd50, %rd49, %r41;
	or.b64  	%rd73, %rd48, %rd50;
$L__BB1_8:
	mov.b64 	%rd51, -3958705157555305931;
	{
	.reg .u32 %r0, %r1, %r2, %r3, %alo, %ahi, %blo, %bhi;
	mov.b64 	{%alo,%ahi}, %rd73;
	mov.b64 	{%blo,%bhi}, %rd51;
	mul.lo.u32 	%r0, %alo, %blo;
	mul.hi.u32 	%r1, %alo, %blo;
	mad.lo.cc.u32 	%r1, %alo, %bhi, %r1;
	madc.hi.u32 	%r2, %alo, %bhi, 0;
	mad.lo.cc.u32 	%r1, %ahi, %blo, %r1;
	madc.hi.cc.u32 	%r2, %ahi, %blo, %r2;
	madc.hi.u32 	%r3, %ahi, %bhi, 0;
	mad.lo.cc.u32 	%r2, %ahi, %bhi, %r2;
	addc.u32 	%r3, %r3, 0;
	mov.b64 	%rd52, {%r0,%r1};
	mov.b64 	%rd53, {%r2,%r3};
	}
	setp.gt.s64 	%p9, %rd53, 0;
	{
	.reg .u32 %r0, %r1, %r2, %r3, %a0, %a1, %a2, %a3, %b0, %b1, %b2, %b3;
	mov.b64 	{%a0,%a1}, %rd52;
	mov.b64 	{%a2,%a3}, %rd53;
	mov.b64 	{%b0,%b1}, %rd52;
	mov.b64 	{%b2,%b3}, %rd53;
	add.cc.u32 	%r0, %a0, %b0;
	addc.cc.u32 	%r1, %a1, %b1;
	addc.cc.u32 	%r2, %a2, %b2;
	addc.u32 	%r3, %a3, %b3;
	mov.b64 	%rd54, {%r0,%r1};
	mov.b64 	%rd55, {%r2,%r3};
	}
	selp.b64 	%rd56, %rd55, %rd53, %p9;
	selp.s64 	%rd57, -1, 0, %p9;
	sub.s64 	%rd58, %rd57, %rd15;
	cvt.u64.u32 	%rd59, %r17;
	shl.b64 	%rd60, %rd59, 32;
	add.s64 	%rd61, %rd56, 1;
	shr.u64 	%rd62, %rd61, 10;
	add.s64 	%rd63, %rd62, 1;
	shr.u64 	%rd64, %rd63, 1;
	shl.b64 	%rd65, %rd58, 52;
	add.s64 	%rd66, %rd65, %rd64;
	add.s64 	%rd67, %rd66, 4602678819172646912;
	or.b64  	%rd68, %rd67, %rd60;
	mov.b64 	%fd4, %rd68;
$L__BB1_9:
	st.param.f64 	[func_retval0], %fd4;
	st.param.b32 	[func_retval0+8], %r46;
	ret;

}


// ===== COMPILED SASS (sm_100) =====

	.target	sm_100

	.elftype	@"ET_EXEC"


//--------------------- .note.nv.tkinfo           --------------------------
	.section	.note.nv.tkinfo,"",@"SHT_NOTE"
	.sectionflags	@"SHF_NOTE_NV_TKINFO"
	.tkinfo
        /*0018*/ 	.word	0x00000002
        /*0030*/ 	.string	""
        /*0030*/ 	.string	"ptxas"
        /*0030*/ 	.string	"Cuda compilation tools, release 13.0, V13.0.88"
        /*0030*/ 	.string	"Build cuda_13.0.r13.0/compiler.36424714_0"
        /*0030*/ 	.string	"-arch sm_100 -m 64 "



//--------------------- .note.nv.cuinfo           --------------------------
	.section	.note.nv.cuinfo,"",@"SHT_NOTE"
	.sectionflags	@"SHF_NOTE_NV_CUINFO"
        /*0018*/ 	.short	0x0002
        /*001a*/ 	.short	0x0064
        /*001c*/ 	.short	0x0082
	.zero		2


//--------------------- .nv.info                  --------------------------
	.section	.nv.info,"",@"SHT_CUDA_INFO"
	.align	4


	//----- nvinfo : EIATTR_REGCOUNT
	.align		4
        /*0000*/ 	.byte	0x04, 0x2f
        /*0002*/ 	.short	(.L_3 - .L_2)
	.align		4
.L_2:
        /*0004*/ 	.word	index@(_Z10update_srciiiiPf)
        /*0008*/ 	.word	0x0000001c


	//----- nvinfo : EIATTR_FRAME_SIZE
	.align		4
.L_3:
        /*000c*/ 	.byte	0x04, 0x11
        /*000e*/ 	.short	(.L_5 - .L_4)
	.align		4
.L_4:
        /*0010*/ 	.word	index@($_Z10update_srciiiiPf$__internal_trig_reduction_slowpathd)
        /*0014*/ 	.word	0x00000028


	//----- nvinfo : EIATTR_FRAME_SIZE
	.align		4
.L_5:
        /*0018*/ 	.byte	0x04, 0x11
        /*001a*/ 	.short	(.L_7 - .L_6)
	.align		4
.L_6:
        /*001c*/ 	.word	index@(_Z10update_srciiiiPf)
        /*0020*/ 	.word	0x00000028


	//----- nvinfo : EIATTR_MIN_STACK_SIZE
	.align		4
.L_7:
        /*0024*/ 	.byte	0x04, 0x12
        /*0026*/ 	.short	(.L_9 - .L_8)
	.align		4
.L_8:
        /*0028*/ 	.word	index@(_Z10update_srciiiiPf)
        /*002c*/ 	.word	0x00000028
.L_9:


//--------------------- .nv.compat                --------------------------
	.section	.nv.compat,"",@"SHT_CUDA_COMPAT_INFO"
	.align	4
        /*0000*/ 	.byte	0x02, 0x09, 0x00, 0x00, 0x02, 0x02, 0x01, 0x00, 0x02, 0x05, 0x05, 0x00, 0x03, 0x07, 0x01, 0x01
        /*0010*/ 	.byte	0x02, 0x03, 0x00, 0x00, 0x02, 0x06, 0x01, 0x00, 0x04, 0x0b, 0x08, 0x00, 0x01, 0x00, 0x00, 0x00
        /*0020*/ 	.byte	0x00, 0x00, 0x00, 0x00


//--------------------- .nv.info._Z10update_srciiiiPf --------------------------
	.section	.nv.info._Z10update_srciiiiPf,"",@"SHT_CUDA_INFO"
	.sectionflags	@""
	.align	4


	//----- nvinfo : EIATTR_CUDA_API_VERSION
	.align		4
        /*0000*/ 	.byte	0x04, 0x37
        /*0002*/ 	.short	(.L_11 - .L_10)
.L_10:
        /*0004*/ 	.word	0x00000082


	//----- nvinfo : EIATTR_KPARAM_INFO
	.align		4
.L_11:
        /*0008*/ 	.byte	0x04, 0x17
        /*000a*/ 	.short	(.L_13 - .L_12)
.L_12:
        /*000c*/ 	.word	0x00000000
        /*0010*/ 	.short	0x0004
        /*0012*/ 	.short	0x0010
        /*0014*/ 	.byte	0x00, 0xf5, 0x21, 0x00


	//----- nvinfo : EIATTR_KPARAM_INFO
	.align		4
.L_13:
        /*0018*/ 	.byte	0x04, 0x17
        /*001a*/ 	.short	(.L_15 - .L_14)
.L_14:
        /*001c*/ 	.word	0x00000000
        /*0020*/ 	.short	0x0003
        /*0022*/ 	.short	0x000c
        /*0024*/ 	.byte	0x00, 0xf0, 0x11, 0x00


	//----- nvinfo : EIATTR_KPARAM_INFO
	.align		4
.L_15:
        /*0028*/ 	.byte	0x04, 0x17
        /*002a*/ 	.short	(.L_17 - .L_16)
.L_16:
        /*002c*/ 	.word	0x00000000
        /*0030*/ 	.short	0x0002
        /*0032*/ 	.short	0x0008
        /*0034*/ 	.byte	0x00, 0xf0, 0x11, 0x00


	//----- nvinfo : EIATTR_KPARAM_INFO
	.align		4
.L_17:
        /*0038*/ 	.byte	0x04, 0x17
        /*003a*/ 	.short	(.L_19 - .L_18)
.L_18:
        /*003c*/ 	.word	0x00000000
        /*0040*/ 	.short	0x0001
        /*0042*/ 	.short	0x0004
        /*0044*/ 	.byte	0x00, 0xf0, 0x11, 0x00


	//----- nvinfo : EIATTR_KPARAM_INFO
	.align		4
.L_19:
        /*0048*/ 	.byte	0x04, 0x17
        /*004a*/ 	.short	(.L_21 - .L_20)
.L_20:
        /*004c*/ 	.word	0x00000000
        /*0050*/ 	.short	0x0000
        /*0052*/ 	.short	0x0000
        /*0054*/ 	.byte	0x00, 0xf0, 0x11, 0x00


	//----- nvinfo : EIATTR_SPARSE_MMA_MASK
	.align		4
.L_21:
        /*0058*/ 	.byte	0x03, 0x50
        /*005a*/ 	.short	0x0000


	//----- nvinfo : EIATTR_MAXREG_COUNT
	.align		4
        /*005c*/ 	.byte	0x03, 0x1b
        /*005e*/ 	.short	0x00ff


	//----- nvinfo : EIATTR_MERCURY_ISA_VERSION
	.align		4
        /*0060*/ 	.byte	0x03, 0x5f
        /*0062*/ 	.short	0x0101


	//----- nvinfo : EIATTR_VRC_CTA_INIT_COUNT
	.align		4
        /*0064*/ 	.byte	0x02, 0x4a
	.zero		1
	.zero		1


	//----- nvinfo : EIATTR_EXIT_INSTR_OFFSETS
	.align		4
        /*0068*/ 	.byte	0x04, 0x1c
        /*006a*/ 	.short	(.L_23 - .L_22)


	//   ....[0]....
.L_22:
        /*006c*/ 	.word	0x000004b0


	//----- nvinfo : EIATTR_CRS_STACK_SIZE
	.align		4
.L_23:
        /*0070*/ 	.byte	0x04, 0x1e
        /*0072*/ 	.short	(.L_25 - .L_24)
.L_24:
        /*0074*/ 	.word	0x00000000


	//----- nvinfo : EIATTR_CBANK_PARAM_SIZE
	.align		4
.L_25:
        /*0078*/ 	.byte	0x03, 0x19
        /*007a*/ 	.short	0x0018


	//----- nvinfo : EIATTR_PARAM_CBANK
	.align		4
        /*007c*/ 	.byte	0x04, 0x0a
        /*007e*/ 	.short	(.L_27 - .L_26)
	.align		4
.L_26:
        /*0080*/ 	.word	index@(.nv.constant0._Z10update_srciiiiPf)
        /*0084*/ 	.short	0x0380
        /*0086*/ 	.short	0x0018


	//----- nvinfo : EIATTR_SW_WAR
	.align		4
.L_27:
        /*0088*/ 	.byte	0x04, 0x36
        /*008a*/ 	.short	(.L_29 - .L_28)
.L_28:
        /*008c*/ 	.word	0x00000008
.L_29:


//--------------------- .nv.callgraph             --------------------------
	.section	.nv.callgraph,"",@"SHT_CUDA_CALLGRAPH"
	.align	4
	.sectionentsize	8
	.align		4
        /*0000*/ 	.word	0x00000000
	.align		4
        /*0004*/ 	.word	0xffffffff
	.align		4
        /*0008*/ 	.word	0x00000000
	.align		4
        /*000c*/ 	.word	0xfffffffe
	.align		4
        /*0010*/ 	.word	0x00000000
	.align		4
        /*0014*/ 	.word	0xfffffffd
	.align		4
        /*0018*/ 	.word	0x00000000
	.align		4
        /*001c*/ 	.word	0xfffffffc


//--------------------- .nv.constant4             --------------------------
	.section	.nv.constant4,"a",@progbits
	.align	8
	.align		8
.nv.constant4:
        /*0000*/ 	.dword	__cudart_i2opi_d
	.align		8
        /*0008*/ 	.dword	__cudart_sin_cos_coeffs


//--------------------- .text._Z10update_srciiiiPf --------------------------
	.section	.text._Z10update_srciiiiPf,"ax",@progbits
	.align	128
        .global         _Z10update_srciiiiPf
        .type           _Z10update_srciiiiPf,@function
        .size           _Z10update_srciiiiPf,(.L_x_6 - _Z10update_srciiiiPf)
        .other          _Z10update_srciiiiPf,@"STO_CUDA_ENTRY STV_DEFAULT"
_Z10update_srciiiiPf:
.text._Z10update_srciiiiPf:
[----:B------:R-:W0:Y:S08]  /*0000*/  LDC R1, c[0x0][0x37c] ;  /* 0x0000df00ff017b82 */ /* 0x000e300000000800 */
[----:B------:R-:W1:Y:S01]  /*0010*/  LDC.64 R4, c[0x0][0x388] ;  /* 0x0000e200ff047b82 */ /* 0x000e620000000a00 */
[----:B------:R-:W2:Y:S01]  /*0020*/  S2R R10, SR_TID.X ;  /* 0x00000000000a7919 */ /* 0x000ea20000002100 */
[----:B------:R-:W-:Y:S01]  /*0030*/  UMOV UR4, 0x9999999a ;  /* 0x9999999a00047882 */ /* 0x000fe20000000000 */
[----:B------:R-:W-:Y:S01]  /*0040*/  UMOV UR5, 0x3fb99999 ;  /* 0x3fb9999900057882 */ /* 0x000fe20000000000 */
[----:B0-----:R-:W-:-:S04]  /*0050*/  VIADD R1, R1, 0xffffffd8 ;  /* 0xffffffd801017836 */ /* 0x001fc80000000000 */
[----:B------:R-:W0:Y:S01]  /*0060*/  LDC.64 R2, c[0x0][0x380] ;  /* 0x0000e000ff027b82 */ /* 0x000e220000000a00 */
[----:B-1----:R-:W1:Y:S01]  /*0070*/  I2F.F64 R16, R5 ;  /* 0x0000000500107312 */ /* 0x002e620000201c00 */
[----:B0-----:R-:W-:Y:S02]  /*0080*/  LEA.HI R0, R2, R2, RZ, 0x1 ;  /* 0x0000000202007211 */ /* 0x001fe400078f08ff */
[-C--:B------:R-:W-:Y:S02]  /*0090*/  LEA.HI R2, R3, R3.reuse, RZ, 0x1 ;  /* 0x0000000303027211 */ /* 0x080fe400078f08ff */
[----:B------:R-:W-:Y:S02]  /*00a0*/  LEA.HI.SX32 R0, R0, 0xffffffe2, 0x1f ;  /* 0xffffffe200007811 */ /* 0x000fe400078ffaff */
[----:B------:R-:W-:Y:S01]  /*00b0*/  SHF.R.S32.HI R2, RZ, 0x1, R2 ;  /* 0x00000001ff027819 */ /* 0x000fe20000011402 */
[----:B-1----:R-:W-:Y:S01]  /*00c0*/  DMUL R16, R16, UR4 ;  /* 0x0000000410107c28 */ /* 0x002fe20008000000 */
[----:B------:R-:W0:Y:S03]  /*00d0*/  LDCU.64 UR4, c[0x0][0x358] ;  /* 0x00006b00ff0477ac */ /* 0x000e260008000a00 */
[----:B------:R-:W-:-:S04]  /*00e0*/  IMAD R0, R0, R3, R2 ;  /* 0x0000000300007224 */ /* 0x000fc800078e0202 */
[----:B------:R-:W-:Y:S01]  /*00f0*/  DSETP.NEU.AND P0, PT, |R16|, +INF , PT ;  /* 0x7ff000001000742a */ /* 0x000fe20003f0d200 */
[----:B------:R-:W-:-:S04]  /*0100*/  VIADD R5, R0, 0xffffffce ;  /* 0xffffffce00057836 */ /* 0x000fc80000000000 */
[----:B--2---:R-:W-:-:S09]  /*0110*/  IMAD R10, R5, R4, R10 ;  /* 0x00000004050a7224 */ /* 0x004fd200078e020a */
[----:B------:R-:W-:Y:S01]  /*0120*/  @!P0 DMUL R2, RZ, R16 ;  /* 0x00000010ff028228 */ /* 0x000fe20000000000 */
[----:B------:R-:W-:Y:S01]  /*0130*/  @!P0 IMAD.MOV.U32 R0, RZ, RZ, RZ ;  /* 0x000000ffff008224 */ /* 0x000fe200078e00ff */
[----:B0-----:R-:W-:Y:S09]  /*0140*/  @!P0 BRA `(.L_x_0) ;  /* 0x0000000000488947 */ /* 0x001ff20003800000 */
[----:B------:R-:W-:Y:S01]  /*0150*/  UMOV UR6, 0x6dc9c883 ;  /* 0x6dc9c88300067882 */ /* 0x000fe20000000000 */
[----:B------:R-:W-:Y:S01]  /*0160*/  UMOV UR7, 0x3fe45f30 ;  /* 0x3fe45f3000077882 */ /* 0x000fe20000000000 */
[C---:B------:R-:W-:Y:S02]  /*0170*/  DSETP.GE.AND P0, PT, |R16|.reuse, 2.14748364800000000000e+09, PT ;  /* 0x41e000001000742a */ /* 0x040fe40003f06200 */
[----:B------:R-:W-:Y:S01]  /*0180*/  DMUL R4, R16, UR6 ;  /* 0x0000000610047c28 */ /* 0x000fe20008000000 */
[----:B------:R-:W-:Y:S01]  /*0190*/  UMOV UR6, 0x54442d18 ;  /* 0x54442d1800067882 */ /* 0x000fe20000000000 */
[----:B------:R-:W-:-:S04]  /*01a0*/  UMOV UR7, 0x3ff921fb ;  /* 0x3ff921fb00077882 */ /* 0x000fc80000000000 */
[----:B------:R-:W0:Y:S08]  /*01b0*/  F2I.F64 R0, R4 ;  /* 0x0000000400007311 */ /* 0x000e300000301100 */
[----:B0-----:R-:W0:Y:S02]  /*01c0*/  I2F.F64 R2, R0 ;  /* 0x0000000000027312 */ /* 0x001e240000201c00 */
[----:B0-----:R-:W-:Y:S01]  /*01d0*/  DFMA R6, R2, -UR6, R16 ;  /* 0x8000000602067c2b */ /* 0x001fe20008000010 */
[----:B------:R-:W-:Y:S01]  /*01e0*/  UMOV UR6, 0x33145c00 ;  /* 0x33145c0000067882 */ /* 0x000fe20000000000 */
[----:B------:R-:W-:-:S06]  /*01f0*/  UMOV UR7, 0x3c91a626 ;  /* 0x3c91a62600077882 */ /* 0x000fcc0000000000 */
[----:B------:R-:W-:Y:S01]  /*0200*/  DFMA R6, R2, -UR6, R6 ;  /* 0x8000000602067c2b */ /* 0x000fe20008000006 */
[----:B------:R-:W-:Y:S01]  /*0210*/  UMOV UR6, 0x252049c0 ;  /* 0x252049c000067882 */ /* 0x000fe20000000000 */
[----:B------:R-:W-:-:S06]  /*0220*/  UMOV UR7, 0x397b839a ;  /* 0x397b839a00077882 */ /* 0x000fcc0000000000 */
[----:B------:R-:W-:Y:S01]  /*0230*/  DFMA R2, R2, -UR6, R6 ;  /* 0x8000000602027c2b */ /* 0x000fe20008000006 */
[----:B------:R-:W-:Y:S10]  /*0240*/  @!P0 BRA `(.L_x_0) ;  /* 0x0000000000088947 */ /* 0x000ff40003800000 */
[----:B------:R-:W-:-:S07]  /*0250*/  MOV R12, 0x270 ;  /* 0x00000270000c7802 */ /* 0x000fce0000000f00 */
[----:B------:R-:W-:Y:S05]  /*0260*/  CALL.REL.NOINC `($_Z10update_srciiiiPf$__internal_trig_reduction_slowpathd) ;  /* 0x0000000000947944 */ /* 0x000fea0003c00000 */
.L_x_0:
[----:B------:R-:W0:Y:S01]  /*0270*/  LDCU.64 UR6, c[0x4][0x8] ;  /* 0x01000100ff0677ac */ /* 0x000e220008000a00 */
[----:B------:R-:W-:Y:S01]  /*0280*/  IMAD.SHL.U32 R4, R0, 0x40, RZ ;  /* 0x0000004000047824 */ /* 0x000fe200078e00ff */
[----:B------:R-:W1:Y:S04]  /*0290*/  LDC.64 R8, c[0x0][0x390] ;  /* 0x0000e400ff087b82 */ /* 0x000e680000000a00 */
[----:B------:R-:W-:-:S04]  /*02a0*/  LOP3.LUT R4, R4, 0x40, RZ, 0xc0, !PT ;  /* 0x0000004004047812 */ /* 0x000fc800078ec0ff */
[----:B0-----:R-:W-:-:S05]  /*02b0*/  IADD3 R22, P0, PT, R4, UR6, RZ ;  /* 0x0000000604167c10 */ /* 0x001fca000ff1e0ff */
[----:B------:R-:W-:-:S05]  /*02c0*/  IMAD.X R23, RZ, RZ, UR7, P0 ;  /* 0x00000007ff177e24 */ /* 0x000fca00080e06ff */
[----:B------:R-:W2:Y:S04]  /*02d0*/  LDG.E.128.CONSTANT R4, desc[UR4][R22.64] ;  /* 0x0000000416047981 */ /* 0x000ea8000c1e9d00 */
[----:B------:R-:W3:Y:S04]  /*02e0*/  LDG.E.128.CONSTANT R16, desc[UR4][R22.64+0x10] ;  /* 0x0000100416107981 */ /* 0x000ee8000c1e9d00 */
[----:B------:R-:W4:Y:S01]  /*02f0*/  LDG.E.128.CONSTANT R12, desc[UR4][R22.64+0x20] ;  /* 0x00002004160c7981 */ /* 0x000f22000c1e9d00 */
[----:B-1----:R-:W-:-:S05]  /*0300*/  IMAD.WIDE R10, R10, 0x4, R8 ;  /* 0x000000040a0a7825 */ /* 0x002fca00078e0208 */
[----:B------:R-:W5:Y:S01]  /*0310*/  LDG.E R20, desc[UR4][R10.64] ;  /* 0x000000040a147981 */ /* 0x000f62000c1e1900 */
[----:B------:R-:W-:Y:S01]  /*0320*/  LOP3.LUT R8, R0, 0x1, RZ, 0xc0, !PT ;  /* 0x0000000100087812 */ /* 0x000fe200078ec0ff */
[----:B------:R-:W-:Y:S02]  /*0330*/  IMAD.MOV.U32 R24, RZ, RZ, 0x20fd8164 ;  /* 0x20fd8164ff187424 */ /* 0x000fe400078e00ff */
[----:B------:R-:W-:Y:S01]  /*0340*/  IMAD.MOV.U32 R21, RZ, RZ, 0x3da8ff83 ;  /* 0x3da8ff83ff157424 */ /* 0x000fe200078e00ff */
[----:B------:R-:W-:Y:S01]  /*0350*/  ISETP.NE.U32.AND P0, PT, R8, 0x1, PT ;  /* 0x000000010800780c */ /* 0x000fe20003f05070 */
[----:B------:R-:W-:-:S03]  /*0360*/  DMUL R8, R2, R2 ;  /* 0x0000000202087228 */ /* 0x000fc60000000000 */
[----:B------:R-:W-:Y:S02]  /*0370*/  FSEL R24, R24, -8.06006814911005101289e+34, !P0 ;  /* 0xf9785eba18187808 */ /* 0x000fe40004000000 */
[----:B------:R-:W-:-:S06]  /*0380*/  FSEL R25, -R21, 0.11223486810922622681, !P0 ;  /* 0x3de5db6515197808 */ /* 0x000fcc0004000100 */
[----:B--2---:R-:W-:-:S08]  /*0390*/  DFMA R4, R8, R24, R4 ;  /* 0x000000180804722b */ /* 0x004fd00000000004 */
[C---:B------:R-:W-:Y:S01]  /*03a0*/  DFMA R4, R8.reuse, R4, R6 ;  /* 0x000000040804722b */ /* 0x040fe20000000006 */
[----:B-----5:R-:W0:Y:S07]  /*03b0*/  F2F.F64.F32 R20, R20 ;  /* 0x0000001400147310 */ /* 0x020e2e0000201800 */
[----:B---3--:R-:W-:-:S08]  /*03c0*/  DFMA R4, R8, R4, R16 ;  /* 0x000000040804722b */ /* 0x008fd00000000010 */
[----:B------:R-:W-:-:S08]  /*03d0*/  DFMA R4, R8, R4, R18 ;  /* 0x000000040804722b */ /* 0x000fd00000000012 */
[----:B----4-:R-:W-:-:S08]  /*03e0*/  DFMA R4, R8, R4, R12 ;  /* 0x000000040804722b */ /* 0x010fd0000000000c */
[----:B------:R-:W-:-:S08]  /*03f0*/  DFMA R4, R8, R4, R14 ;  /* 0x000000040804722b */ /* 0x000fd0000000000e */
[----:B------:R-:W-:Y:S02]  /*0400*/  DFMA R2, R4, R2, R2 ;  /* 0x000000020402722b */ /* 0x000fe40000000002 */
[----:B------:R-:W-:-:S10]  /*0410*/  DFMA R4, R8, R4, 1 ;  /* 0x3ff000000804742b */ /* 0x000fd40000000004 */
[----:B------:R-:W-:Y:S02]  /*0420*/  FSEL R4, R4, R2, !P0 ;  /* 0x0000000204047208 */ /* 0x000fe40004000000 */
[----:B------:R-:W-:Y:S02]  /*0430*/  FSEL R5, R5, R3, !P0 ;  /* 0x0000000305057208 */ /* 0x000fe40004000000 */
[----:B------:R-:W-:-:S04]  /*0440*/  LOP3.LUT P0, RZ, R0, 0x2, RZ, 0xc0, !PT ;  /* 0x0000000200ff7812 */ /* 0x000fc8000780c0ff */
[----:B------:R-:W-:-:S10]  /*0450*/  DADD R2, RZ, -R4 ;  /* 0x00000000ff027229 */ /* 0x000fd40000000804 */
[----:B------:R-:W-:Y:S02]  /*0460*/  FSEL R2, R4, R2, !P0 ;  /* 0x0000000204027208 */ /* 0x000fe40004000000 */
[----:B------:R-:W-:-:S06]  /*0470*/  FSEL R3, R5, R3, !P0 ;  /* 0x0000000305037208 */ /* 0x000fcc0004000000 */
[----:B0-----:R-:W-:-:S10]  /*0480*/  DADD R2, R20, R2 ;  /* 0x0000000014027229 */ /* 0x001fd40000000002 */
[----:B------:R-:W0:Y:S02]  /*0490*/  F2F.F32.F64 R3, R2 ;  /* 0x0000000200037310 */ /* 0x000e240000301000 */
[----:B0-----:R-:W-:Y:S01]  /*04a0*/  STG.E desc[UR4][R10.64], R3 ;  /* 0x000000030a007986 */ /* 0x001fe2000c101904 */
[----:B------:R-:W-:Y:S05]  /*04b0*/  EXIT ;  /* 0x000000000000794d */ /* 0x000fea0003800000 */
        .type           $_Z10update_srciiiiPf$__internal_trig_reduction_slowpathd,@function
        .size           $_Z10update_srciiiiPf$__internal_trig_reduction_slowpathd,(.L_x_6 - $_Z10update_srciiiiPf$__internal_trig_reduction_slowpathd)
$_Z10update_srciiiiPf$__internal_trig_reduction_slowpathd:
[--C-:B------:R-:W-:Y:S01]  /*04c0*/  SHF.R.U32.HI R6, RZ, 0x14, R17.reuse ;  /* 0x00000014ff067819 */ /* 0x100fe20000011611 */
[----:B------:R-:W-:Y:S02]  /*04d0*/  IMAD.MOV.U32 R9, RZ, RZ, R16 ;  /* 0x000000ffff097224 */ /* 0x000fe400078e0010 */
[----:B------:R-:W-:Y:S01]  /*04e0*/  IMAD.MOV.U32 R8, RZ, RZ, R17 ;  /* 0x000000ffff087224 */ /* 0x000fe200078e0011 */
[----:B------:R-:W-:Y:S01]  /*04f0*/  LOP3.LUT R0, R6, 0x7ff, RZ, 0xc0, !PT ;  /* 0x000007ff06007812 */ /* 0x000fe200078ec0ff */
[----:B------:R-:W-:-:S03]  /*0500*/  IMAD.MOV.U32 R4, RZ, RZ, RZ ;  /* 0x000000ffff047224 */ /* 0x000fc600078e00ff */
[----:B------:R-:W-:-:S13]  /*0510*/  ISETP.NE.AND P0, PT, R0, 0x7ff, PT ;  /* 0x000007ff0000780c */ /* 0x000fda0003f05270 */
[----:B------:R-:W-:Y:S05]  /*0520*/  @!P0 BRA `(.L_x_1) ;  /* 0x00000008002c8947 */ /* 0x000fea0003800000 */
[----:B------:R-:W-:Y:S01]  /*0530*/  VIADD R2, R0, 0xfffffc00 ;  /* 0xfffffc0000027836 */ /* 0x000fe20000000000 */
[----:B------:R-:W-:-:S04]  /*0540*/  CS2R R18, SRZ ;  /* 0x0000000000127805 */ /* 0x000fc8000001ff00 */
[----:B------:R-:W-:Y:S02]  /*0550*/  SHF.R.U32.HI R0, RZ, 0x6, R2 ;  /* 0x00000006ff007819 */ /* 0x000fe40000011602 */
[----:B------:R-:W-:Y:S02]  /*0560*/  ISETP.GE.U32.AND P0, PT, R2, 0x80, PT ;  /* 0x000000800200780c */ /* 0x000fe40003f06070 */
[C---:B------:R-:W-:Y:S02]  /*0570*/  IADD3 R7, PT, PT, -R0.reuse, 0x13, RZ ;  /* 0x0000001300077810 */ /* 0x040fe40007ffe1ff */
[----:B------:R-:W-:Y:S02]  /*0580*/  IADD3 R13, PT, PT, -R0, 0xf, RZ ;  /* 0x0000000f000d7810 */ /* 0x000fe40007ffe1ff */
[----:B------:R-:W-:-:S04]  /*0590*/  SEL R7, R7, 0x12, P0 ;  /* 0x0000001207077807 */ /* 0x000fc80000000000 */
[----:B------:R-:W-:-:S13]  /*05a0*/  ISETP.GE.AND P0, PT, R13, R7, PT ;  /* 0x000000070d00720c */ /* 0x000fda0003f06270 */
[----:B------:R-:W-:Y:S05]  /*05b0*/  @P0 BRA `(.L_x_2) ;  /* 0x00000000008c0947 */ /* 0x000fea0003800000 */
[----:B------:R-:W0:Y:S01]  /*05c0*/  LDC.64 R2, c[0x4][RZ] ;  /* 0x01000000ff027b82 */ /* 0x000e220000000a00 */
[C---:B------:R-:W-:Y:S01]  /*05d0*/  SHF.L.U64.HI R11, R9.reuse, 0xb, R8 ;  /* 0x0000000b090b7819 */ /* 0x040fe20000010208 */
[----:B------:R-:W-:Y:S01]  /*05e0*/  IMAD.SHL.U32 R9, R9, 0x800, RZ ;  /* 0x0000080009097824 */ /* 0x000fe200078e00ff */
[----:B------:R-:W-:Y:S01]  /*05f0*/  IADD3 R8, PT, PT, RZ, -R0, -R7 ;  /* 0x80000000ff087210 */ /* 0x000fe20007ffe807 */
[----:B------:R-:W-:Y:S01]  /*0600*/  IMAD.MOV.U32 R14, RZ, RZ, RZ ;  /* 0x000000ffff0e7224 */ /* 0x000fe200078e00ff */
[----:B------:R-:W-:Y:S02]  /*0610*/  CS2R R18, SRZ ;  /* 0x0000000000127805 */ /* 0x000fe4000001ff00 */
[----:B------:R-:W-:Y:S01]  /*0620*/  LOP3.LUT R11, R11, 0x80000000, RZ, 0xfc, !PT ;  /* 0x800000000b0b7812 */ /* 0x000fe200078efcff */
[----:B------:R-:W1:Y:S01]  /*0630*/  LDCU.64 UR6, c[0x0][0x358] ;  /* 0x00006b00ff0677ac */ /* 0x000e620008000a00 */
[----:B------:R-:W-:-:S05]  /*0640*/  NOP ;  /* 0x0000000000007918 */ /* 0x000fca0000000000 */
.L_x_3:
[----:B0-----:R-:W-:-:S06]  /*0650*/  IMAD.WIDE R4, R13, 0x8, R2 ;  /* 0x000000080d047825 */ /* 0x001fcc00078e0202 */
[----:B-1----:R-:W2:Y:S01]  /*0660*/  LDG.E.64.CONSTANT R4, desc[UR6][R4.64] ;  /* 0x0000000604047981 */ /* 0x002ea2000c1e9b00 */
[----:B------:R-:W-:Y:S02]  /*0670*/  VIADD R8, R8, 0x1 ;  /* 0x0000000108087836 */ /* 0x000fe40000000000 */
[----:B------:R-:W-:Y:S02]  /*0680*/  VIADD R13, R13, 0x1 ;  /* 0x000000010d0d7836 */ /* 0x000fe40000000000 */
[----:B--2---:R-:W-:-:S04]  /*0690*/  IMAD.WIDE.U32 R18, P2, R4, R9, R18 ;  /* 0x0000000904127225 */ /* 0x004fc80007840012 */
[----:B------:R-:W-:Y:S02]  /*06a0*/  IMAD R15, R4, R11, RZ ;  /* 0x0000000b040f7224 */ /* 0x000fe400078e02ff */
[CC--:B------:R-:W-:Y:S02]  /*06b0*/  IMAD R16, R5.reuse, R9.reuse, RZ ;  /* 0x0000000905107224 */ /* 0x0c0fe400078e02ff */
[----:B------:R-:W-:Y:S01]  /*06c0*/  IMAD.HI.U32 R21, R5, R9, RZ ;  /* 0x0000000905157227 */ /* 0x000fe200078e00ff */
[----:B------:R-:W-:-:S03]  /*06d0*/  IADD3 R19, P0, PT, R15, R19, RZ ;  /* 0x000000130f137210 */ /* 0x000fc60007f1e0ff */
[----:B------:R-:W-:Y:S01]  /*06e0*/  IMAD R15, R14, 0x8, R1 ;  /* 0x000000080e0f7824 */ /* 0x000fe200078e0201 */
[----:B------:R-:W-:Y:S01]  /*06f0*/  IADD3 R19, P1, PT, R16, R19, RZ ;  /* 0x0000001310137210 */ /* 0x000fe20007f3e0ff */
[----:B------:R-:W-:-:S04]  /*0700*/  IMAD.HI.U32 R16, R4, R11, RZ ;  /* 0x0000000b04107227 */ /* 0x000fc800078e00ff */
[----:B------:R-:W-:Y:S01]  /*0710*/  IMAD.X R4, RZ, RZ, R16, P2 ;  /* 0x000000ffff047224 */ /* 0x000fe200010e0610 */
[----:B------:R0:W-:Y:S01]  /*0720*/  STL.64 [R15], R18 ;  /* 0x000000120f007387 */ /* 0x0001e20000100a00 */
[----:B------:R-:W-:-:S03]  /*0730*/  IMAD.HI.U32 R16, R5, R11, RZ ;  /* 0x0000000b05107227 */ /* 0x000fc600078e00ff */
[----:B------:R-:W-:Y:S01]  /*0740*/  IADD3.X R4, P0, PT, R21, R4, RZ, P0, !PT ;  /* 0x0000000415047210 */ /* 0x000fe2000071e4ff */
[----:B------:R-:W-:Y:S02]  /*0750*/  IMAD R5, R5, R11, RZ ;  /* 0x0000000b05057224 */ /* 0x000fe400078e02ff */
[----:B------:R-:W-:-:S03]  /*0760*/  VIADD R14, R14, 0x1 ;  /* 0x000000010e0e7836 */ /* 0x000fc60000000000 */
[----:B------:R-:W-:Y:S01]  /*0770*/  IADD3.X R5, P1, PT, R5, R4, RZ, P1, !PT ;  /* 0x0000000405057210 */ /* 0x000fe20000f3e4ff */
[----:B------:R-:W-:Y:S01]  /*0780*/  IMAD.X R4, RZ, RZ, R16, P0 ;  /* 0x000000ffff047224 */ /* 0x000fe200000e0610 */
[----:B------:R-:W-:-:S03]  /*0790*/  ISETP.NE.AND P0, PT, R8, -0xf, PT ;  /* 0xfffffff10800780c */ /* 0x000fc60003f05270 */
[----:B------:R-:W-:Y:S02]  /*07a0*/  IMAD.X R4, RZ, RZ, R4, P1 ;  /* 0x000000ffff047224 */ /* 0x000fe400008e0604 */
[----:B0-----:R-:W-:Y:S02]  /*07b0*/  IMAD.MOV.U32 R18, RZ, RZ, R5 ;  /* 0x000000ffff127224 */ /* 0x001fe400078e0005 */
[----:B------:R-:W-:-:S06]  /*07c0*/  IMAD.MOV.U32 R19, RZ, RZ, R4 ;  /* 0x000000ffff137224 */ /* 0x000fcc00078e0004 */
[----:B------:R-:W-:Y:S05]  /*07d0*/  @P0 BRA `(.L_x_3) ;  /* 0xfffffffc009c0947 */ /* 0x000fea000383ffff */
[----:B------:R-:W-:-:S07]  /*07e0*/  IMAD.MOV.U32 R13, RZ, RZ, R7 ;  /* 0x000000ffff0d7224 */ /* 0x000fce00078e0007 */
.L_x_2:
[----:B------:R-:W-:Y:S01]  /*07f0*/  LOP3.LUT P0, R21, R6, 0x3f, RZ, 0xc0, !PT ;  /* 0x0000003f06157812 */ /* 0x000fe2000780c0ff */
[----:B------:R-:W-:-:S04]  /*0800*/  IMAD.IADD R0, R0, 0x1, R13 ;  /* 0x0000000100007824 */ /* 0x000fc800078e020d */
[----:B------:R-:W-:-:S05]  /*0810*/  IMAD.U32 R23, R0, 0x8, R1 ;  /* 0x0000000800177824 */ /* 0x000fca00078e0001 */
[----:B------:R0:W-:Y:S04]  /*0820*/  STL.64 [R23+-0x78], R18 ;  /* 0xffff881217007387 */ /* 0x0001e80000100a00 */
[----:B------:R-:W2:Y:S04]  /*0830*/  @P0 LDL.64 R8, [R1+0x8] ;  /* 0x0000080001080983 */ /* 0x000ea80000100a00 */
[----:B------:R-:W3:Y:S04]  /*0840*/  LDL.64 R2, [R1+0x10] ;  /* 0x0000100001027983 */ /* 0x000ee80000100a00 */
[----:B------:R-:W4:Y:S01]  /*0850*/  LDL.64 R4, [R1+0x18] ;  /* 0x0000180001047983 */ /* 0x000f220000100a00 */
[----:B------:R-:W-:-:S02]  /*0860*/  @P0 LOP3.LUT R0, R6, 0x3f, RZ, 0xc, !PT ;  /* 0x0000003f06000812 */ /* 0x000fc400078e0cff */
[--C-:B--2---:R-:W-:Y:S02]  /*0870*/  @P0 SHF.R.U64 R7, R8, 0x1, R9.reuse ;  /* 0x0000000108070819 */ /* 0x104fe40000001209 */
[----:B------:R-:W-:Y:S02]  /*0880*/  @P0 SHF.R.U32.HI R9, RZ, 0x1, R9 ;  /* 0x00000001ff090819 */ /* 0x000fe40000011609 */
[C---:B---3--:R-:W-:Y:S02]  /*0890*/  @P0 SHF.L.U32 R11, R2.reuse, R21, RZ ;  /* 0x00000015020b0219 */ /* 0x048fe400000006ff */
[----:B------:R-:W-:Y:S02]  /*08a0*/  @P0 SHF.R.U64 R6, R7, R0, R9 ;  /* 0x0000000007060219 */ /* 0x000fe40000001209 */
[--C-:B------:R-:W-:Y:S02]  /*08b0*/  @P0 SHF.R.U32.HI R15, RZ, 0x1, R3.reuse ;  /* 0x00000001ff0f0819 */ /* 0x100fe40000011603 */
[----:B------:R-:W-:-:S02]  /*08c0*/  @P0 SHF.R.U64 R13, R2, 0x1, R3 ;  /* 0x00000001020d0819 */ /* 0x000fc40000001203 */
[-C--:B------:R-:W-:Y:S02]  /*08d0*/  @P0 SHF.L.U64.HI R8, R2, R21.reuse, R3 ;  /* 0x0000001502080219 */ /* 0x080fe40000010203 */
[----:B------:R-:W-:Y:S02]  /*08e0*/  @P0 SHF.R.U32.HI R7, RZ, R0, R9 ;  /* 0x00000000ff070219 */ /* 0x000fe40000011609 */
[----:B------:R-:W-:Y:S02]  /*08f0*/  @P0 LOP3.LUT R2, R11, R6, RZ, 0xfc, !PT ;  /* 0x000000060b020212 */ /* 0x000fe400078efcff */
[----:B----4-:R-:W-:Y:S02]  /*0900*/  @P0 SHF.L.U32 R9, R4, R21, RZ ;  /* 0x0000001504090219 */ /* 0x010fe400000006ff */
[----:B------:R-:W-:Y:S02]  /*0910*/  @P0 SHF.R.U64 R14, R13, R0, R15 ;  /* 0x000000000d0e0219 */ /* 0x000fe4000000120f */
[----:B------:R-:W-:Y:S01]  /*0920*/  @P0 LOP3.LUT R3, R8, R7, RZ, 0xfc, !PT ;  /* 0x0000000708030212 */ /* 0x000fe200078efcff */
[----:B------:R-:W-:Y:S01]  /*0930*/  IMAD.SHL.U32 R8, R2, 0x4, RZ ;  /* 0x0000000402087824 */ /* 0x000fe200078e00ff */
[----:B------:R-:W-:-:S02]  /*0940*/  @P0 SHF.L.U64.HI R21, R4, R21, R5 ;  /* 0x0000001504150219 */ /* 0x000fc40000010205 */
[----:B------:R-:W-:Y:S02]  /*0950*/  @P0 LOP3.LUT R4, R9, R14, RZ, 0xfc, !PT ;  /* 0x0000000e09040212 */ /* 0x000fe400078efcff */
[----:B------:R-:W-:Y:S02]  /*0960*/  @P0 SHF.R.U32.HI R0, RZ, R0, R15 ;  /* 0x00000000ff000219 */ /* 0x000fe4000001160f */
[----:B------:R-:W-:Y:S02]  /*0970*/  SHF.L.U64.HI R9, R2, 0x2, R3 ;  /* 0x0000000202097819 */ /* 0x000fe40000010203 */
[----:B------:R-:W-:Y:S02]  /*0980*/  @P0 LOP3.LUT R5, R21, R0, RZ, 0xfc, !PT ;  /* 0x0000000015050212 */ /* 0x000fe400078efcff */
[----:B------:R-:W-:Y:S02]  /*0990*/  SHF.L.W.U32.HI R3, R3, 0x2, R4 ;  /* 0x0000000203037819 */ /* 0x000fe40000010e04 */
[----:B------:R-:W-:-:S02]  /*09a0*/  IADD3 RZ, P0, PT, RZ, -R8, RZ ;  /* 0x80000008ffff7210 */ /* 0x000fc40007f1e0ff */
[----:B------:R-:W-:Y:S02]  /*09b0*/  LOP3.LUT R0, RZ, R9, RZ, 0x33, !PT ;  /* 0x00000009ff007212 */ /* 0x000fe400078e33ff */
[----:B------:R-:W-:Y:S02]  /*09c0*/  SHF.L.W.U32.HI R4, R4, 0x2, R5 ;  /* 0x0000000204047819 */ /* 0x000fe40000010e05 */
[----:B------:R-:W-:Y:S02]  /*09d0*/  LOP3.LUT R2, RZ, R3, RZ, 0x33, !PT ;  /* 0x00000003ff027212 */ /* 0x000fe400078e33ff */
[----:B------:R-:W-:Y:S02]  /*09e0*/  IADD3.X R6, P0, PT, RZ, R0, RZ, P0, !PT ;  /* 0x00000000ff067210 */ /* 0x000fe4000071e4ff */
[----:B------:R-:W-:Y:S02]  /*09f0*/  LOP3.LUT R7, RZ, R4, RZ, 0x33, !PT ;  /* 0x00000004ff077212 */ /* 0x000fe400078e33ff */
[----:B------:R-:W-:-:S02]  /*0a00*/  IADD3.X R0, P1, PT, RZ, R2, RZ, P0, !PT ;  /* 0x00000002ff007210 */ /* 0x000fc4000073e4ff */
[----:B------:R-:W-:-:S03]  /*0a10*/  ISETP.GT.U32.AND P2, PT, R3, -0x1, PT ;  /* 0xffffffff0300780c */ /* 0x000fc60003f44070 */
[----:B------:R-:W-:Y:S01]  /*0a20*/  IMAD.X R7, RZ, RZ, R7, P1 ;  /* 0x000000ffff077224 */ /* 0x000fe200008e0607 */
[----:B------:R-:W-:-:S04]  /*0a30*/  ISETP.GT.AND.EX P0, PT, R4, -0x1, PT, P2 ;  /* 0xffffffff0400780c */ /* 0x000fc80003f04320 */
[----:B------:R-:W-:Y:S02]  /*0a40*/  SEL R2, R4, R7, P0 ;  /* 0x0000000704027207 */ /* 0x000fe40000000000 */
[----:B------:R-:W-:Y:S02]  /*0a50*/  SEL R13, R3, R0, P0 ;  /* 0x00000000030d7207 */ /* 0x000fe40000000000 */
[----:B------:R-:W-:Y:S02]  /*0a60*/  ISETP.NE.U32.AND P1, PT, R2, RZ, PT ;  /* 0x000000ff0200720c */ /* 0x000fe40003f25070 */
[----:B------:R-:W-:Y:S02]  /*0a70*/  SEL R9, R9, R6, P0 ;  /* 0x0000000609097207 */ /* 0x000fe40000000000 */
[----:B------:R-:W-:Y:S01]  /*0a80*/  SEL R3, R13, R2, !P1 ;  /* 0x000000020d037207 */ /* 0x000fe20004800000 */
[----:B------:R-:W-:-:S05]  /*0a90*/  @!P0 IMAD.MOV R8, RZ, RZ, -R8 ;  /* 0x000000ffff088224 */ /* 0x000fca00078e0a08 */
[----:B------:R-:W1:Y:S02]  /*0aa0*/  FLO.U32 R3, R3 ;  /* 0x0000000300037300 */ /* 0x000e6400000e0000 */
[C---:B-1----:R-:W-:Y:S02]  /*0ab0*/  IADD3 R7, PT, PT, -R3.reuse, 0x1f, RZ ;  /* 0x0000001f03077810 */ /* 0x042fe40007ffe1ff */
[----:B------:R-:W-:-:S03]  /*0ac0*/  IADD3 R0, PT, PT, -R3, 0x3f, RZ ;  /* 0x0000003f03007810 */ /* 0x000fc60007ffe1ff */
[----:B------:R-:W-:-:S05]  /*0ad0*/  @P1 IMAD.MOV R0, RZ, RZ, R7 ;  /* 0x000000ffff001224 */ /* 0x000fca00078e0207 */
[----:B------:R-:W-:-:S13]  /*0ae0*/  ISETP.NE.AND P1, PT, R0, RZ, PT ;  /* 0x000000ff0000720c */ /* 0x000fda0003f25270 */
[----:B0-----:R-:W-:Y:S05]  /*0af0*/  @!P1 BRA `(.L_x_4) ;  /* 0x0000000000289947 */ /* 0x001fea0003800000 */
[--C-:B------:R-:W-:Y:S02]  /*0b00*/  SHF.R.U64 R7, R8, 0x1, R9.reuse ;  /* 0x0000000108077819 */ /* 0x100fe40000001209 */
[C---:B------:R-:W-:Y:S02]  /*0b10*/  LOP3.LUT R3, R0.reuse, 0x3f, RZ, 0xc0, !PT ;  /* 0x0000003f00037812 */ /* 0x040fe400078ec0ff */
[----:B------:R-:W-:Y:S02]  /*0b20*/  SHF.R.U32.HI R9, RZ, 0x1, R9 ;  /* 0x00000001ff097819 */ /* 0x000fe40000011609 */
[----:B------:R-:W-:Y:S02]  /*0b30*/  LOP3.LUT R6, R0, 0x3f, RZ, 0xc, !PT ;  /* 0x0000003f00067812 */ /* 0x000fe400078e0cff */
[CC--:B------:R-:W-:Y:S02]  /*0b40*/  SHF.L.U64.HI R11, R13.reuse, R3.reuse, R2 ;  /* 0x000000030d0b7219 */ /* 0x0c0fe40000010202 */
[----:B------:R-:W-:-:S02]  /*0b50*/  SHF.L.U32 R3, R13, R3, RZ ;  /* 0x000000030d037219 */ /* 0x000fc400000006ff */
[-CC-:B------:R-:W-:Y:S02]  /*0b60*/  SHF.R.U64 R2, R7, R6.reuse, R9.reuse ;  /* 0x0000000607027219 */ /* 0x180fe40000001209 */
[----:B------:R-:W-:Y:S02]  /*0b70*/  SHF.R.U32.HI R6, RZ, R6, R9 ;  /* 0x00000006ff067219 */ /* 0x000fe40000011609 */
[----:B------:R-:W-:Y:S02]  /*0b80*/  LOP3.LUT R13, R3, R2, RZ, 0xfc, !PT ;  /* 0x00000002030d7212 */ /* 0x000fe400078efcff */
[----:B------:R-:W-:-:S07]  /*0b90*/  LOP3.LUT R2, R11, R6, RZ, 0xfc, !PT ;  /* 0x000000060b027212 */ /* 0x000fce00078efcff */
.L_x_4:
[----:B------:R-:W-:Y:S01]  /*0ba0*/  IMAD.WIDE.U32 R8, R13, 0x2168c235, RZ ;  /* 0x2168c2350d087825 */ /* 0x000fe200078e00ff */
[----:B------:R-:W-:-:S03]  /*0bb0*/  SHF.R.U32.HI R5, RZ, 0x1e, R5 ;  /* 0x0000001eff057819 */ /* 0x000fc60000011605 */
[----:B------:R-:W-:Y:S01]  /*0bc0*/  IMAD.MOV.U32 R6, RZ, RZ, R9 ;  /* 0x000000ffff067224 */ /* 0x000fe200078e0009 */
[----:B------:R-:W-:Y:S01]  /*0bd0*/  IADD3 RZ, P1, PT, R8, R8, RZ ;  /* 0x0000000808ff7210 */ /* 0x000fe20007f3e0ff */
[----:B------:R-:W-:Y:S01]  /*0be0*/  IMAD.MOV.U32 R7, RZ, RZ, RZ ;  /* 0x000000ffff077224 */ /* 0x000fe200078e00ff */
[----:B------:R-:W-:Y:S01]  /*0bf0*/  LEA.HI R4, R4, R5, RZ, 0x1 ;  /* 0x0000000504047211 */ /* 0x000fe200078f08ff */
[----:B------:R-:W-:-:S04]  /*0c00*/  IMAD.HI.U32 R3, R2, -0x36f0255e, RZ ;  /* 0xc90fdaa202037827 */ /* 0x000fc800078e00ff */
[----:B------:R-:W-:-:S04]  /*0c10*/  IMAD.WIDE.U32 R6, R13, -0x36f0255e, R6 ;  /* 0xc90fdaa20d067825 */ /* 0x000fc800078e0006 */
[C---:B------:R-:W-:Y:S02]  /*0c20*/  IMAD R9, R2.reuse, -0x36f0255e, RZ ;  /* 0xc90fdaa202097824 */ /* 0x040fe400078e02ff */
[----:B------:R-:W-:-:S04]  /*0c30*/  IMAD.WIDE.U32 R6, P2, R2, 0x2168c235, R6 ;  /* 0x2168c23502067825 */ /* 0x000fc80007840006 */
[----:B------:R-:W-:Y:S01]  /*0c40*/  IMAD.X R2, RZ, RZ, R3, P2 ;  /* 0x000000ffff027224 */ /* 0x000fe200010e0603 */
[----:B------:R-:W-:Y:S02]  /*0c50*/  IADD3 R3, P2, PT, R9, R7, RZ ;  /* 0x0000000709037210 */ /* 0x000fe40007f5e0ff */
[----:B------:R-:W-:Y:S02]  /*0c60*/  IADD3.X RZ, P1, PT, R6, R6, RZ, P1, !PT ;  /* 0x0000000606ff7210 */ /* 0x000fe40000f3e4ff */
[C---:B------:R-:W-:Y:S01]  /*0c70*/  ISETP.GT.U32.AND P3, PT, R3.reuse, RZ, PT ;  /* 0x000000ff0300720c */ /* 0x040fe20003f64070 */
[----:B------:R-:W-:Y:S01]  /*0c80*/  IMAD.X R2, RZ, RZ, R2, P2 ;  /* 0x000000ffff027224 */ /* 0x000fe200010e0602 */
[----:B------:R-:W-:-:S04]  /*0c90*/  IADD3.X R6, P2, PT, R3, R3, RZ, P1, !PT ;  /* 0x0000000303067210 */ /* 0x000fc80000f5e4ff */
[C---:B------:R-:W-:Y:S01]  /*0ca0*/  ISETP.GT.AND.EX P1, PT, R2.reuse, RZ, PT, P3 ;  /* 0x000000ff0200720c */ /* 0x040fe20003f24330 */
[----:B------:R-:W-:-:S03]  /*0cb0*/  IMAD.X R7, R2, 0x1, R2, P2 ;  /* 0x0000000102077824 */ /* 0x000fc600010e0602 */
[----:B------:R-:W-:Y:S02]  /*0cc0*/  SEL R6, R6, R3, P1 ;  /* 0x0000000306067207 */ /* 0x000fe40000800000 */
[----:B------:R-:W-:Y:S02]  /*0cd0*/  SEL R3, R7, R2, P1 ;  /* 0x0000000207037207 */ /* 0x000fe40000800000 */
[----:B------:R-:W-:Y:S02]  /*0ce0*/  IADD3 R2, P2, PT, R6, 0x1, RZ ;  /* 0x0000000106027810 */ /* 0x000fe40007f5e0ff */
[----:B------:R-:W-:Y:S02]  /*0cf0*/  SEL R7, RZ, 0xffffffff, !P1 ;  /* 0xffffffffff077807 */ /* 0x000fe40004800000 */
[----:B------:R-:W-:Y:S01]  /*0d00*/  LOP3.LUT P1, R17, R17, 0x80000000, RZ, 0xc0, !PT ;  /* 0x8000000011117812 */ /* 0x000fe2000782c0ff */
[----:B------:R-:W-:Y:S02]  /*0d10*/  IMAD.X R3, RZ, RZ, R3, P2 ;  /* 0x000000ffff037224 */ /* 0x000fe400010e0603 */
[----:B------:R-:W-:Y:S01]  /*0d20*/  IMAD.IADD R0, R7, 0x1, -R0 ;  /* 0x0000000107007824 */ /* 0x000fe200078e0a00 */
[----:B------:R-:W-:-:S02]  /*0d30*/  @!P0 LOP3.LUT R17, R17, 0x80000000, RZ, 0x3c, !PT ;  /* 0x8000000011118812 */ /* 0x000fc400078e3cff */
[----:B------:R-:W-:Y:S01]  /*0d40*/  SHF.R.U64 R2, R2, 0xa, R3 ;  /* 0x0000000a02027819 */ /* 0x000fe20000001203 */
[----:B------:R-:W-:-:S03]  /*0d50*/  IMAD.SHL.U32 R0, R0, 0x100000, RZ ;  /* 0x0010000000007824 */ /* 0x000fc600078e00ff */
[----:B------:R-:W-:-:S03]  /*0d60*/  IADD3 R2, P2, PT, R2, 0x1, RZ ;  /* 0x0000000102027810 */ /* 0x000fc60007f5e0ff */
[----:B------:R-:W-:Y:S01]  /*0d70*/  @P1 IMAD.MOV R4, RZ, RZ, -R4 ;  /* 0x000000ffff041224 */ /* 0x000fe200078e0a04 */
[----:B------:R-:W-:-:S04]  /*0d80*/  LEA.HI.X R3, R3, RZ, RZ, 0x16, P2 ;  /* 0x000000ff03037211 */ /* 0x000fc800010fb4ff */
[--C-:B------:R-:W-:Y:S02]  /*0d90*/  SHF.R.U64 R2, R2, 0x1, R3.reuse ;  /* 0x0000000102027819 */ /* 0x100fe40000001203 */
[----:B------:R-:W-:Y:S02]  /*0da0*/  SHF.R.U32.HI R3, RZ, 0x1, R3 ;  /* 0x00000001ff037819 */ /* 0x000fe40000011603 */
[----:B------:R-:W-:-:S04]  /*0db0*/  IADD3 R9, P2, P3, RZ, RZ, R2 ;  /* 0x000000ffff097210 */ /* 0x000fc80007b5e002 */
[----:B------:R-:W-:-:S04]  /*0dc0*/  IADD3.X R0, PT, PT, R0, 0x3fe00000, R3, P2, P3 ;  /* 0x3fe0000000007810 */ /* 0x000fc800017e6403 */
[----:B------:R-:W-:-:S07]  /*0dd0*/  LOP3.LUT R8, R0, R17, RZ, 0xfc, !PT ;  /* 0x0000001100087212 */ /* 0x000fce00078efcff */
.L_x_1:
[----:B------:R-:W-:Y:S02]  /*0de0*/  IMAD.MOV.U32 R13, RZ, RZ, 0x0 ;  /* 0x00000000ff0d7424 */ /* 0x000fe400078e00ff */
[----:B------:R-:W-:Y:S02]  /*0df0*/  IMAD.MOV.U32 R0, RZ, RZ, R4 ;  /* 0x000000ffff007224 */ /* 0x000fe400078e0004 */
[----:B------:R-:W-:Y:S02]  /*0e00*/  IMAD.MOV.U32 R2, RZ, RZ, R9 ;  /* 0x000000ffff027224 */ /* 0x000fe400078e0009 */
[----:B------:R-:W-:Y:S01]  /*0e10*/  IMAD.MOV.U32 R3, RZ, RZ, R8 ;  /* 0x000000ffff037224 */ /* 0x000fe200078e0008 */
[----:B------:R-:W-:Y:S06]  /*0e20*/  RET.REL.NODEC R12 `(_Z10update_srciiiiPf) ;  /* 0xfffffff00c747950 */ /* 0x000fec0003c3ffff */
.L_x_5:
[----:B------:R-:W-:-:S00]  /*0e30*/  BRA `(.L_x_5) ;  /* 0xfffffffc00fc7947 */ /* 0x000fc0000383ffff */
[----:B------:R-:W-:-:S00]  /*0e40*/  NOP ;  /* 0x0000000000007918 */ /* 0x000fc00000000000 */
        /* <DEDUP_REMOVED lines=11> */
.L_x_6:


//--------------------- .nv.global.init           --------------------------
	.section	.nv.global.init,"aw",@progbits
	.align	16
.nv.global.init:
	.type		__cudart_sin_cos_coeffs,@object
	.size		__cudart_sin_cos_coeffs,(__cudart_i2opi_d - __cudart_sin_cos_coeffs)
__cudart_sin_cos_coeffs:
        /*0000*/ 	.byte	0x46, 0xd2, 0xb0, 0x2c, 0xf1, 0xe5, 0x5a, 0xbe, 0x92, 0xe3, 0xac, 0x69, 0xe3, 0x1d, 0xc7, 0x3e
        /*0010*/ 	.byte	0xa1, 0x62, 0xdb, 0x19, 0xa0, 0x01, 0x2a, 0xbf, 0x18, 0x08, 0x11, 0x11, 0x11, 0x11, 0x81, 0x3f
        /*0020*/ 	.byte	0x54, 0x55, 0x55, 0x55, 0x55, 0x55, 0xc5, 0xbf, 0x00, 0x00, 0x00, 0x00, 0x00, 0x00, 0x00, 0x00
        /*0030*/ 	.byte	0x00, 0x00, 0x00, 0x00, 0x00, 0x00, 0x00, 0x00, 0x64, 0x81, 0xfd, 0x20, 0x83, 0xff, 0xa8, 0xbd
        /*0040*/ 	.byte	0x28, 0x85, 0xef, 0xc1, 0xa7, 0xee, 0x21, 0x3e, 0xd9, 0xe6, 0x06, 0x8e, 0x4f, 0x7e, 0x92, 0xbe
        /*0050*/ 	.byte	0xe9, 0xbc, 0xdd, 0x19, 0xa0, 0x01, 0xfa, 0x3e, 0x47, 0x5d, 0xc1, 0x16, 0x6c, 0xc1, 0x56, 0xbf
        /*0060*/ 	.byte	0x51, 0x55, 0x55, 0x55, 0x55, 0x55, 0xa5, 0x3f, 0x00, 0x00, 0x00, 0x00, 0x00, 0x00, 0xe0, 0xbf
        /*0070*/ 	.byte	0x00, 0x00, 0x00, 0x00, 0x00, 0x00, 0xf0, 0x3f, 0x00, 0x00, 0x00, 0x00, 0x00, 0x00, 0x00, 0x00
	.type		__cudart_i2opi_d,@object
	.size		__cudart_i2opi_d,(.L_0 - __cudart_i2opi_d)
__cudart_i2opi_d:
        /* <DEDUP_REMOVED lines=9> */
.L_0:


//--------------------- .nv.shared.reserved.0     --------------------------
	.section	.nv.shared.reserved.0,"aw",@nobits
	.weak		__nv_reservedSMEM_offset_0_alias
	.size		__nv_reservedSMEM_offset_0_alias, 0, 64
	.other		__nv_reservedSMEM_offset_0_alias,@"STO_CUDA_RESERVED_SHARED STV_DEFAULT"
__nv_reservedSMEM_offset_0_alias:
	.zero		0
	.zero		64


//--------------------- .nv.constant0._Z10update_srciiiiPf --------------------------
	.section	.nv.constant0._Z10update_srciiiiPf,"a",@progbits
	.sectionflags	@""
	.align	4
.nv.constant0._Z10update_srciiiiPf:
	.zero		920


//--------------------- SYMBOLS --------------------------

	.type		.nv.reservedSmem.offset0,@object
	.size		.nv.reservedSmem.offset0,0x4
